//
// Generated by NVIDIA NVVM Compiler
//
// Compiler Build ID: CL-36424714
// Cuda compilation tools, release 13.0, V13.0.88
// Based on NVVM 20.0.0
//

.version 9.0
.target sm_100
.address_size 64

	// .globl	_Z16non_tile_computePA3_A3_iS1_
.global .align 4 .b8 precalc_xorwow_matrix[102400];
.global .align 4 .b8 precalc_xorwow_offset_matrix[102400];
.global .align 4 .b8 mrg32k3aM1[2304];
.global .align 4 .b8 mrg32k3aM2[2304];
.global .align 4 .b8 mrg32k3aM1SubSeq[2016];
.global .align 4 .b8 mrg32k3aM2SubSeq[2016];
.global .align 4 .b8 mrg32k3aM1Seq[2304];
.global .align 4 .b8 mrg32k3aM2Seq[2304];
.const .align 8 .b8 __cr_lgamma_table[72];

.visible .entry _Z16non_tile_computePA3_A3_iS1_(
	.param .u64 .ptr .align 1 _Z16non_tile_computePA3_A3_iS1__param_0,
	.param .u64 .ptr .align 1 _Z16non_tile_computePA3_A3_iS1__param_1
)
{
	.reg .pred 	%p<6>;
	.reg .b32 	%r<27>;
	.reg .b64 	%rd<5>;
	.reg .b64 	%fd<3>;

	ld.param.u64 	%rd1, [_Z16non_tile_computePA3_A3_iS1__param_0];
	ld.param.u64 	%rd2, [_Z16non_tile_computePA3_A3_iS1__param_1];
	mov.u32 	%r1, %ctaid.x;
	mov.u32 	%r2, %ntid.x;
	mov.u32 	%r3, %tid.x;
	mad.lo.s32 	%r4, %r1, %r2, %r3;
	mov.u32 	%r5, %ctaid.y;
	mov.u32 	%r6, %ntid.y;
	mov.u32 	%r7, %tid.y;
	mad.lo.s32 	%r8, %r5, %r6, %r7;
	mov.u32 	%r10, %ctaid.z;
	mov.u32 	%r11, %ntid.z;
	mov.u32 	%r12, %tid.z;
	mad.lo.s32 	%r13, %r10, %r11, %r12;
	setp.ne.s32 	%p1, %r4, 1;
	setp.ne.s32 	%p2, %r8, 1;
	or.pred  	%p3, %p1, %p2;
	setp.ne.s32 	%p4, %r13, 1;
	or.pred  	%p5, %p3, %p4;
	@%p5 bra 	$L__BB0_2;
	cvta.to.global.u64 	%rd3, %rd1;
	cvta.to.global.u64 	%rd4, %rd2;
	ld.global.u32 	%r15, [%rd3+16];
	ld.global.u32 	%r16, [%rd3+88];
	add.s32 	%r17, %r16, %r15;
	ld.global.u32 	%r18, [%rd3+40];
	add.s32 	%r19, %r17, %r18;
	ld.global.u32 	%r20, [%rd3+64];
	add.s32 	%r21, %r19, %r20;
	ld.global.u32 	%r22, [%rd3+48];
	add.s32 	%r23, %r21, %r22;
	ld.global.u32 	%r24, [%rd3+56];
	add.s32 	%r25, %r23, %r24;
	cvt.rn.f64.s32 	%fd1, %r25;
	mul.f64 	%fd2, %fd1, 0d3FE999999999999A;
	cvt.rzi.s32.f64 	%r26, %fd2;
	st.global.u32 	[%rd4+52], %r26;
$L__BB0_2:
	ret;

}
	// .globl	_Z12tile_computePiS_
.visible .entry _Z12tile_computePiS_(
	.param .u64 .ptr .align 1 _Z12tile_computePiS__param_0,
	.param .u64 .ptr .align 1 _Z12tile_computePiS__param_1
)
{


	ret;

}


// ===== COMPILED SASS (sm_100) =====

	.target	sm_100

	.elftype	@"ET_EXEC"


//--------------------- .note.nv.tkinfo           --------------------------
	.section	.note.nv.tkinfo,"",@"SHT_NOTE"
	.sectionflags	@"SHF_NOTE_NV_TKINFO"
	.tkinfo
        /*0018*/ 	.word	0x00000002
        /*0030*/ 	.string	""
        /*0030*/ 	.string	"ptxas"
        /*0030*/ 	.string	"Cuda compilation tools, release 13.0, V13.0.88"
        /*0030*/ 	.string	"Build cuda_13.0.r13.0/compiler.36424714_0"
        /*0030*/ 	.string	"-arch sm_100 -m 64 "



//--------------------- .note.nv.cuinfo           --------------------------
	.section	.note.nv.cuinfo,"",@"SHT_NOTE"
	.sectionflags	@"SHF_NOTE_NV_CUINFO"
        /*0018*/ 	.short	0x0002
        /*001a*/ 	.short	0x0064
        /*001c*/ 	.short	0x0082
	.zero		2


//--------------------- .nv.info                  --------------------------
	.section	.nv.info,"",@"SHT_CUDA_INFO"
	.align	4


	//----- nvinfo : EIATTR_REGCOUNT
	.align		4
        /*0000*/ 	.byte	0x04, 0x2f
        /*0002*/ 	.short	(.L_10 - .L_9)
	.align		4
.L_9:
        /*0004*/ 	.word	index@(_Z16non_tile_computePA3_A3_iS1_)
        /*0008*/ 	.word	0x0000000c


	//----- nvinfo : EIATTR_FRAME_SIZE
	.align		4
.L_10:
        /*000c*/ 	.byte	0x04, 0x11
        /*000e*/ 	.short	(.L_12 - .L_11)
	.align		4
.L_11:
        /*0010*/ 	.word	index@(_Z16non_tile_computePA3_A3_iS1_)
        /*0014*/ 	.word	0x00000000


	//----- nvinfo : EIATTR_REGCOUNT
	.align		4
.L_12:
        /*0018*/ 	.byte	0x04, 0x2f
        /*001a*/ 	.short	(.L_14 - .L_13)
	.align		4
.L_13:
        /*001c*/ 	.word	index@(_Z12tile_computePiS_)
        /*0020*/ 	.word	0x00000004


	//----- nvinfo : EIATTR_FRAME_SIZE
	.align		4
.L_14:
        /*0024*/ 	.byte	0x04, 0x11
        /*0026*/ 	.short	(.L_16 - .L_15)
	.align		4
.L_15:
        /*0028*/ 	.word	index@(_Z12tile_computePiS_)
        /*002c*/ 	.word	0x00000000


	//----- nvinfo : EIATTR_MIN_STACK_SIZE
	.align		4
.L_16:
        /*0030*/ 	.byte	0x04, 0x12
        /*0032*/ 	.short	(.L_18 - .L_17)
	.align		4
.L_17:
        /*0034*/ 	.word	index@(_Z12tile_computePiS_)
        /*0038*/ 	.word	0x00000000


	//----- nvinfo : EIATTR_MIN_STACK_SIZE
	.align		4
.L_18:
        /*003c*/ 	.byte	0x04, 0x12
        /*003e*/ 	.short	(.L_20 - .L_19)
	.align		4
.L_19:
        /*0040*/ 	.word	index@(_Z16non_tile_computePA3_A3_iS1_)
        /*0044*/ 	.word	0x00000000
.L_20:


//--------------------- .nv.compat                --------------------------
	.section	.nv.compat,"",@"SHT_CUDA_COMPAT_INFO"
	.align	4
        /*0000*/ 	.byte	0x02, 0x09, 0x00, 0x00, 0x02, 0x02, 0x01, 0x00, 0x02, 0x05, 0x05, 0x00, 0x03, 0x07, 0x01, 0x01
        /*0010*/ 	.byte	0x02, 0x03, 0x00, 0x00, 0x02, 0x06, 0x01, 0x00, 0x04, 0x0b, 0x08, 0x00, 0x01, 0x00, 0x00, 0x00
        /*0020*/ 	.byte	0x00, 0x00, 0x00, 0x00


//--------------------- .nv.info._Z12tile_computePiS_ --------------------------
	.section	.nv.info._Z12tile_computePiS_,"",@"SHT_CUDA_INFO"
	.sectionflags	@""
	.align	4


	//----- nvinfo : EIATTR_CUDA_API_VERSION
	.align		4
        /*0000*/ 	.byte	0x04, 0x37
        /*0002*/ 	.short	(.L_22 - .L_21)
.L_21:
        /*0004*/ 	.word	0x00000082


	//----- nvinfo : EIATTR_KPARAM_INFO
	.align		4
.L_22:
        /*0008*/ 	.byte	0x04, 0x17
        /*000a*/ 	.short	(.L_24 - .L_23)
.L_23:
        /*000c*/ 	.word	0x00000000
        /*0010*/ 	.short	0x0001
        /*0012*/ 	.short	0x0008
        /*0014*/ 	.byte	0x00, 0xf5, 0x21, 0x00


	//----- nvinfo : EIATTR_KPARAM_INFO
	.align		4
.L_24:
        /*0018*/ 	.byte	0x04, 0x17
        /*001a*/ 	.short	(.L_26 - .L_25)
.L_25:
        /*001c*/ 	.word	0x00000000
        /*0020*/ 	.short	0x0000
        /*0022*/ 	.short	0x0000
        /*0024*/ 	.byte	0x00, 0xf5, 0x21, 0x00


	//----- nvinfo : EIATTR_SPARSE_MMA_MASK
	.align		4
.L_26:
        /*0028*/ 	.byte	0x03, 0x50
        /*002a*/ 	.short	0x0000


	//----- nvinfo : EIATTR_MAXREG_COUNT
	.align		4
        /*002c*/ 	.byte	0x03, 0x1b
        /*002e*/ 	.short	0x00ff


	//----- nvinfo : EIATTR_MERCURY_ISA_VERSION
	.align		4
        /*0030*/ 	.byte	0x03, 0x5f
        /*0032*/ 	.short	0x0101


	//----- nvinfo : EIATTR_VRC_CTA_INIT_COUNT
	.align		4
        /*0034*/ 	.byte	0x02, 0x4a
	.zero		1
	.zero		1


	//----- nvinfo : EIATTR_EXIT_INSTR_OFFSETS
	.align		4
        /*0038*/ 	.byte	0x04, 0x1c
        /*003a*/ 	.short	(.L_28 - .L_27)


	//   ....[0]....
.L_27:
        /*003c*/ 	.word	0x00000010


	//----- nvinfo : EIATTR_CBANK_PARAM_SIZE
	.align		4
.L_28:
        /*0040*/ 	.byte	0x03, 0x19
        /*0042*/ 	.short	0x0010


	//----- nvinfo : EIATTR_PARAM_CBANK
	.align		4
        /*0044*/ 	.byte	0x04, 0x0a
        /*0046*/ 	.short	(.L_30 - .L_29)
	.align		4
.L_29:
        /*0048*/ 	.word	index@(.nv.constant0._Z12tile_computePiS_)
        /*004c*/ 	.short	0x0380
        /*004e*/ 	.short	0x0010


	//----- nvinfo : EIATTR_SW_WAR
	.align		4
.L_30:
        /*0050*/ 	.byte	0x04, 0x36
        /*0052*/ 	.short	(.L_32 - .L_31)
.L_31:
        /*0054*/ 	.word	0x00000008
.L_32:


//--------------------- .nv.info._Z16non_tile_computePA3_A3_iS1_ --------------------------
	.section	.nv.info._Z16non_tile_computePA3_A3_iS1_,"",@"SHT_CUDA_INFO"
	.sectionflags	@""
	.align	4


	//----- nvinfo : EIATTR_CUDA_API_VERSION
	.align		4
        /*0000*/ 	.byte	0x04, 0x37
        /*0002*/ 	.short	(.L_34 - .L_33)
.L_33:
        /*0004*/ 	.word	0x00000082


	//----- nvinfo : EIATTR_KPARAM_INFO
	.align		4
.L_34:
        /*0008*/ 	.byte	0x04, 0x17
        /*000a*/ 	.short	(.L_36 - .L_35)
.L_35:
        /*000c*/ 	.word	0x00000000
        /*0010*/ 	.short	0x0001
        /*0012*/ 	.short	0x0008
        /*0014*/ 	.byte	0x00, 0xf5, 0x21, 0x00


	//----- nvinfo : EIATTR_KPARAM_INFO
	.align		4
.L_36:
        /*0018*/ 	.byte	0x04, 0x17
        /*001a*/ 	.short	(.L_38 - .L_37)
.L_37:
        /*001c*/ 	.word	0x00000000
        /*0020*/ 	.short	0x0000
        /*0022*/ 	.short	0x0000
        /*0024*/ 	.byte	0x00, 0xf5, 0x21, 0x00


	//----- nvinfo : EIATTR_SPARSE_MMA_MASK
	.align		4
.L_38:
        /*0028*/ 	.byte	0x03, 0x50
        /*002a*/ 	.short	0x0000


	//----- nvinfo : EIATTR_MAXREG_COUNT
	.align		4
        /*002c*/ 	.byte	0x03, 0x1b
        /*002e*/ 	.short	0x00ff


	//----- nvinfo : EIATTR_MERCURY_ISA_VERSION
	.align		4
        /*0030*/ 	.byte	0x03, 0x5f
        /*0032*/ 	.short	0x0101


	//----- nvinfo : EIATTR_VRC_CTA_INIT_COUNT
	.align		4
        /*0034*/ 	.byte	0x02, 0x4a
	.zero		1
	.zero		1


	//----- nvinfo : EIATTR_EXIT_INSTR_OFFSETS
	.align		4
        /*0038*/ 	.byte	0x04, 0x1c
        /*003a*/ 	.short	(.L_40 - .L_39)


	//   ....[0]....
.L_39:
        /*003c*/ 	.word	0x00000100


	//   ....[1]....
        /*0040*/ 	.word	0x00000230


	//----- nvinfo : EIATTR_CBANK_PARAM_SIZE
	.align		4
.L_40:
        /*0044*/ 	.byte	0x03, 0x19
        /*0046*/ 	.short	0x0010


	//----- nvinfo : EIATTR_PARAM_CBANK
	.align		4
        /*0048*/ 	.byte	0x04, 0x0a
        /*004a*/ 	.short	(.L_42 - .L_41)
	.align		4
.L_41:
        /*004c*/ 	.word	index@(.nv.constant0._Z16non_tile_computePA3_A3_iS1_)
        /*0050*/ 	.short	0x0380
        /*0052*/ 	.short	0x0010


	//----- nvinfo : EIATTR_SW_WAR
	.align		4
.L_42:
        /*0054*/ 	.byte	0x04, 0x36
        /*0056*/ 	.short	(.L_44 - .L_43)
.L_43:
        /*0058*/ 	.word	0x00000008
.L_44:


//--------------------- .nv.callgraph             --------------------------
	.section	.nv.callgraph,"",@"SHT_CUDA_CALLGRAPH"
	.align	4
	.sectionentsize	8
	.align		4
        /*0000*/ 	.word	0x00000000
	.align		4
        /*0004*/ 	.word	0xffffffff
	.align		4
        /*0008*/ 	.word	0x00000000
	.align		4
        /*000c*/ 	.word	0xfffffffe
	.align		4
        /*0010*/ 	.word	0x00000000
	.align		4
        /*0014*/ 	.word	0xfffffffd
	.align		4
        /*0018*/ 	.word	0x00000000
	.align		4
        /*001c*/ 	.word	0xfffffffc


//--------------------- .nv.constant4             --------------------------
	.section	.nv.constant4,"a",@progbits
	.align	8
	.align		8
.nv.constant4:
        /*0000*/ 	.dword	precalc_xorwow_matrix
	.align		8
        /*0008*/ 	.dword	precalc_xorwow_offset_matrix
	.align		8
        /*0010*/ 	.dword	mrg32k3aM1
	.align		8
        /*0018*/ 	.dword	mrg32k3aM2
	.align		8
        /*0020*/ 	.dword	mrg32k3aM1SubSeq
	.align		8
        /*0028*/ 	.dword	mrg32k3aM2SubSeq
	.align		8
        /*0030*/ 	.dword	mrg32k3aM1Seq
	.align		8
        /*0038*/ 	.dword	mrg32k3aM2Seq


//--------------------- .nv.constant3             --------------------------
	.section	.nv.constant3,"a",@progbits
	.align	8
.nv.constant3:
	.type		__cr_lgamma_table,@object
	.size		__cr_lgamma_table,(.L_8 - __cr_lgamma_table)
__cr_lgamma_table:
        /*0000*/ 	.byte	0x00, 0x00, 0x00, 0x00, 0x00, 0x00, 0x00, 0x00, 0x00, 0x00, 0x00, 0x00, 0x00, 0x00, 0x00, 0x00
        /*0010*/ 	.byte	0xef, 0x39, 0xfa, 0xfe, 0x42, 0x2e, 0xe6, 0x3f, 0x02, 0x20, 0x2a, 0xfa, 0x0b, 0xab, 0xfc, 0x3f
        /*0020*/ 	.byte	0xf9, 0x2c, 0x92, 0x7c, 0xa7, 0x6c, 0x09, 0x40, 0xc9, 0x79, 0x44, 0x3c, 0x64, 0x26, 0x13, 0x40
        /*0030*/ 	.byte	0xca, 0x01, 0xcf, 0x3a, 0x27, 0x51, 0x1a, 0x40, 0x30, 0xcc, 0x2d, 0xf3, 0xe1, 0x0c, 0x21, 0x40
        /*0040*/ 	.byte	0x0d, 0xb7, 0xfc, 0x82, 0x8e, 0x35, 0x25, 0x40
.L_8:


//--------------------- .text._Z12tile_computePiS_ --------------------------
	.section	.text._Z12tile_computePiS_,"ax",@progbits
	.align	128
        .global         _Z12tile_computePiS_
        .type           _Z12tile_computePiS_,@function
        .size           _Z12tile_computePiS_,(.L_x_2 - _Z12tile_computePiS_)
        .other          _Z12tile_computePiS_,@"STO_CUDA_ENTRY STV_DEFAULT"
_Z12tile_computePiS_:
.text._Z12tile_computePiS_:
[----:B------:R-:W-:Y:S01]  /*0000*/  LDC R1, c[0x0][0x37c] ;  /* 0x0000df00ff017b82 */ /* 0x000fe20000000800 */
[----:B------:R-:W-:Y:S05]  /*0010*/  EXIT ;  /* 0x000000000000794d */ /* 0x000fea0003800000 */
.L_x_0:
[----:B------:R-:W-:-:S00]  /*0020*/  BRA `(.L_x_0) ;  /* 0xfffffffc00fc7947 */ /* 0x000fc0000383ffff */
[----:B------:R-:W-:-:S00]  /*0030*/  NOP ;  /* 0x0000000000007918 */ /* 0x000fc00000000000 */
        /* <DEDUP_REMOVED lines=12> */
.L_x_2:


//--------------------- .text._Z16non_tile_computePA3_A3_iS1_ --------------------------
	.section	.text._Z16non_tile_computePA3_A3_iS1_,"ax",@progbits
	.align	128
        .global         _Z16non_tile_computePA3_A3_iS1_
        .type           _Z16non_tile_computePA3_A3_iS1_,@function
        .size           _Z16non_tile_computePA3_A3_iS1_,(.L_x_3 - _Z16non_tile_computePA3_A3_iS1_)
        .other          _Z16non_tile_computePA3_A3_iS1_,@"STO_CUDA_ENTRY STV_DEFAULT"
_Z16non_tile_computePA3_A3_iS1_:
.text._Z16non_tile_computePA3_A3_iS1_:
[----:B------:R-:W-:Y:S01]  /*0000*/  LDC R1, c[0x0][0x37c] ;  /* 0x0000df00ff017b82 */ /* 0x000fe20000000800 */
[----:B------:R-:W0:Y:S07]  /*0010*/  S2R R5, SR_TID.Y ;  /* 0x0000000000057919 */ /* 0x000e2e0000002200 */
[----:B------:R-:W1:Y:S01]  /*0020*/  LDC R0, c[0x0][0x360] ;  /* 0x0000d800ff007b82 */ /* 0x000e620000000800 */
[----:B------:R-:W1:Y:S01]  /*0030*/  S2R R3, SR_TID.X ;  /* 0x0000000000037919 */ /* 0x000e620000002100 */
[----:B------:R-:W2:Y:S06]  /*0040*/  S2R R7, SR_TID.Z ;  /* 0x0000000000077919 */ /* 0x000eac0000002300 */
[----:B------:R-:W0:Y:S08]  /*0050*/  S2UR UR5, SR_CTAID.Y ;  /* 0x00000000000579c3 */ /* 0x000e300000002600 */
[----:B------:R-:W0:Y:S08]  /*0060*/  LDC R2, c[0x0][0x364] ;  /* 0x0000d900ff027b82 */ /* 0x000e300000000800 */
[----:B------:R-:W1:Y:S08]  /*0070*/  S2UR UR4, SR_CTAID.X ;  /* 0x00000000000479c3 */ /* 0x000e700000002500 */
[----:B------:R-:W2:Y:S08]  /*0080*/  S2UR UR6, SR_CTAID.Z ;  /* 0x00000000000679c3 */ /* 0x000eb00000002700 */
[----:B------:R-:W2:Y:S01]  /*0090*/  LDC R4, c[0x0][0x368] ;  /* 0x0000da00ff047b82 */ /* 0x000ea20000000800 */
[----:B0-----:R-:W-:-:S05]  /*00a0*/  IMAD R2, R2, UR5, R5 ;  /* 0x0000000502027c24 */ /* 0x001fca000f8e0205 */
[----:B------:R-:W-:Y:S01]  /*00b0*/  ISETP.NE.AND P0, PT, R2, 0x1, PT ;  /* 0x000000010200780c */ /* 0x000fe20003f05270 */
[----:B-1----:R-:W-:-:S05]  /*00c0*/  IMAD R0, R0, UR4, R3 ;  /* 0x0000000400007c24 */ /* 0x002fca000f8e0203 */
[----:B------:R-:W-:Y:S01]  /*00d0*/  ISETP.NE.OR P0, PT, R0, 0x1, P0 ;  /* 0x000000010000780c */ /* 0x000fe20000705670 */
[----:B--2---:R-:W-:-:S05]  /*00e0*/  IMAD R2, R4, UR6, R7 ;  /* 0x0000000604027c24 */ /* 0x004fca000f8e0207 */
[----:B------:R-:W-:-:S13]  /*00f0*/  ISETP.NE.OR P0, PT, R2, 0x1, P0 ;  /* 0x000000010200780c */ /* 0x000fda0000705670 */
[----:B------:R-:W-:Y:S05]  /*0100*/  @P0 EXIT ;  /* 0x000000000000094d */ /* 0x000fea0003800000 */
[----:B------:R-:W0:Y:S01]  /*0110*/  LDC.64 R4, c[0x0][0x380] ;  /* 0x0000e000ff047b82 */ /* 0x000e220000000a00 */
[----:B------:R-:W0:Y:S02]  /*0120*/  LDCU.64 UR4, c[0x0][0x358] ;  /* 0x00006b00ff0477ac */ /* 0x000e240008000a00 */
[----:B0-----:R-:W2:Y:S04]  /*0130*/  LDG.E R0, desc[UR4][R4.64+0x10] ;  /* 0x0000100404007981 */ /* 0x001ea8000c1e1900 */
[----:B------:R-:W2:Y:S04]  /*0140*/  LDG.E R3, desc[UR4][R4.64+0x58] ;  /* 0x0000580404037981 */ /* 0x000ea8000c1e1900 */
[----:B------:R-:W2:Y:S04]  /*0150*/  LDG.E R2, desc[UR4][R4.64+0x28] ;  /* 0x0000280404027981 */ /* 0x000ea8000c1e1900 */
[----:B------:R-:W3:Y:S04]  /*0160*/  LDG.E R7, desc[UR4][R4.64+0x40] ;  /* 0x0000400404077981 */ /* 0x000ee8000c1e1900 */
[----:B------:R-:W3:Y:S04]  /*0170*/  LDG.E R6, desc[UR4][R4.64+0x30] ;  /* 0x0000300404067981 */ /* 0x000ee8000c1e1900 */
[----:B------:R-:W4:Y:S01]  /*0180*/  LDG.E R9, desc[UR4][R4.64+0x38] ;  /* 0x0000380404097981 */ /* 0x000f22000c1e1900 */
[----:B------:R-:W-:Y:S01]  /*0190*/  UMOV UR6, 0x9999999a ;  /* 0x9999999a00067882 */ /* 0x000fe20000000000 */
[----:B------:R-:W-:Y:S01]  /*01a0*/  UMOV UR7, 0x3fe99999 ;  /* 0x3fe9999900077882 */ /* 0x000fe20000000000 */
[----:B--2---:R-:W-:-:S04]  /*01b0*/  IADD3 R0, PT, PT, R2, R3, R0 ;  /* 0x0000000302007210 */ /* 0x004fc80007ffe000 */
[----:B---3--:R-:W-:Y:S02]  /*01c0*/  IADD3 R0, PT, PT, R6, R0, R7 ;  /* 0x0000000006007210 */ /* 0x008fe40007ffe007 */
[----:B------:R-:W0:Y:S03]  /*01d0*/  LDC.64 R6, c[0x0][0x388] ;  /* 0x0000e200ff067b82 */ /* 0x000e260000000a00 */
[----:B----4-:R-:W-:-:S04]  /*01e0*/  IMAD.IADD R0, R0, 0x1, R9 ;  /* 0x0000000100007824 */ /* 0x010fc800078e0209 */
[----:B------:R-:W1:Y:S02]  /*01f0*/  I2F.F64 R2, R0 ;  /* 0x0000000000027312 */ /* 0x000e640000201c00 */
[----:B-1----:R-:W-:-:S10]  /*0200*/  DMUL R2, R2, UR6 ;  /* 0x0000000602027c28 */ /* 0x002fd40008000000 */
[----:B------:R-:W0:Y:S02]  /*0210*/  F2I.F64.TRUNC R3, R2 ;  /* 0x0000000200037311 */ /* 0x000e24000030d100 */
[----:B0-----:R-:W-:Y:S01]  /*0220*/  STG.E desc[UR4][R6.64+0x34], R3 ;  /* 0x0000340306007986 */ /* 0x001fe2000c101904 */
[----:B------:R-:W-:Y:S05]  /*0230*/  EXIT ;  /* 0x000000000000794d */ /* 0x000fea0003800000 */
.L_x_1:
        /* <DEDUP_REMOVED lines=12> */
.L_x_3:


//--------------------- .nv.global.init           --------------------------
	.section	.nv.global.init,"aw",@progbits
	.align	4
.nv.global.init:
	.type		mrg32k3aM1SubSeq,@object
	.size		mrg32k3aM1SubSeq,(mrg32k3aM2SubSeq - mrg32k3aM1SubSeq)
mrg32k3aM1SubSeq:
        /*0000*/ 	.byte	0x0b, 0xcc, 0xee, 0x04, 0x73, 0x29, 0x8b, 0x6f, 0xf6, 0x53, 0x03, 0xf6, 0x23, 0xf6, 0xea, 0xda
        /* <DEDUP_REMOVED lines=125> */
	.type		mrg32k3aM2SubSeq,@object
	.size		mrg32k3aM2SubSeq,(mrg32k3aM1 - mrg32k3aM2SubSeq)
mrg32k3aM2SubSeq:
        /* <DEDUP_REMOVED lines=126> */
	.type		mrg32k3aM1,@object
	.size		mrg32k3aM1,(mrg32k3aM1Seq - mrg32k3aM1)
mrg32k3aM1:
        /* <DEDUP_REMOVED lines=144> */
	.type		mrg32k3aM1Seq,@object
	.size		mrg32k3aM1Seq,(mrg32k3aM2 - mrg32k3aM1Seq)
mrg32k3aM1Seq:
        /* <DEDUP_REMOVED lines=144> */
	.type		mrg32k3aM2,@object
	.size		mrg32k3aM2,(mrg32k3aM2Seq - mrg32k3aM2)
mrg32k3aM2:
        /* <DEDUP_REMOVED lines=144> */
	.type		mrg32k3aM2Seq,@object
	.size		mrg32k3aM2Seq,(precalc_xorwow_matrix - mrg32k3aM2Seq)
mrg32k3aM2Seq:
        /* <DEDUP_REMOVED lines=144> */
	.type		precalc_xorwow_matrix,@object
	.size		precalc_xorwow_matrix,(precalc_xorwow_offset_matrix - precalc_xorwow_matrix)
precalc_xorwow_matrix:
        /* <DEDUP_REMOVED lines=6400> */
	.type		precalc_xorwow_offset_matrix,@object
	.size		precalc_xorwow_offset_matrix,(.L_1 - precalc_xorwow_offset_matrix)
precalc_xorwow_offset_matrix:
        /* <DEDUP_REMOVED lines=6400> */
.L_1:


//--------------------- .nv.shared.reserved.0     --------------------------
	.section	.nv.shared.reserved.0,"aw",@nobits
	.weak		__nv_reservedSMEM_offset_0_alias
	.size		__nv_reservedSMEM_offset_0_alias, 0, 64
	.other		__nv_reservedSMEM_offset_0_alias,@"STO_CUDA_RESERVED_SHARED STV_DEFAULT"
__nv_reservedSMEM_offset_0_alias:
	.zero		0
	.zero		64


//--------------------- .nv.constant0._Z12tile_computePiS_ --------------------------
	.section	.nv.constant0._Z12tile_computePiS_,"a",@progbits
	.sectionflags	@""
	.align	4
.nv.constant0._Z12tile_computePiS_:
	.zero		912


//--------------------- .nv.constant0._Z16non_tile_computePA3_A3_iS1_ --------------------------
	.section	.nv.constant0._Z16non_tile_computePA3_A3_iS1_,"a",@progbits
	.sectionflags	@""
	.align	4
.nv.constant0._Z16non_tile_computePA3_A3_iS1_:
	.zero		912


//--------------------- SYMBOLS --------------------------

	.type		.nv.reservedSmem.offset0,@object
	.size		.nv.reservedSmem.offset0,0x4
